	.headerflags	@"EF_CUDA_TEXMODE_UNIFIED EF_CUDA_64BIT_ADDRESS EF_CUDA_ACCELERATORS EF_CUDA_SM90 EF_CUDA_VIRTUAL_SM(EF_CUDA_SM90)"
	.elftype	@"ET_EXEC"


//--------------------- .nv.info                  --------------------------
	.section	.nv.info,"",@"SHT_CUDA_INFO"
	.align	4


	//----- nvinfo : EIATTR_REGCOUNT
	.align		4
        /*0000*/ 	.byte	0x04, 0x2f
        /*0002*/ 	.short	(.L_1 - .L_0)
	.align		4
.L_0:
        /*0004*/ 	.word	index@(triton_poi_fused_convolution_leaky_relu_32)
        /*0008*/ 	.word	0x00000014


	//----- nvinfo : EIATTR_MIN_STACK_SIZE
	.align		4
.L_1:
        /*000c*/ 	.byte	0x04, 0x12
        /*000e*/ 	.short	(.L_3 - .L_2)
	.align		4
.L_2:
        /*0010*/ 	.word	index@(triton_poi_fused_convolution_leaky_relu_32)
        /*0014*/ 	.word	0x00000000


	//----- nvinfo : EIATTR_FRAME_SIZE
	.align		4
.L_3:
        /*0018*/ 	.byte	0x04, 0x11
        /*001a*/ 	.short	(.L_5 - .L_4)
	.align		4
.L_4:
        /*001c*/ 	.word	index@(triton_poi_fused_convolution_leaky_relu_32)
        /*0020*/ 	.word	0x00000000


	//----- nvinfo : EIATTR_MIN_STACK_SIZE
	.align		4
.L_5:
        /*0024*/ 	.byte	0x04, 0x12
        /*0026*/ 	.short	(.L_7 - .L_6)
	.align		4
.L_6:
        /*0028*/ 	.word	index@(triton_poi_fused_convolution_leaky_relu_32)
        /*002c*/ 	.word	0x00000000
.L_7:


//--------------------- .nv.info.triton_poi_fused_convolution_leaky_relu_32 --------------------------
	.section	.nv.info.triton_poi_fused_convolution_leaky_relu_32,"",@"SHT_CUDA_INFO"
	.sectionflags	@""
	.align	4


	//----- nvinfo : EIATTR_CUDA_API_VERSION
	.align		4
        /*0000*/ 	.byte	0x04, 0x37
        /*0002*/ 	.short	(.L_9 - .L_8)
.L_8:
        /*0004*/ 	.word	0x0000007c


	//----- nvinfo : EIATTR_KPARAM_INFO
	.align		4
.L_9:
        /*0008*/ 	.byte	0x04, 0x17
        /*000a*/ 	.short	(.L_11 - .L_10)
.L_10:
        /*000c*/ 	.word	0x00000000
        /*0010*/ 	.short	0x0005
        /*0012*/ 	.short	0x0028
        /*0014*/ 	.byte	0x00, 0xf0, 0x11, 0x00


	//----- nvinfo : EIATTR_KPARAM_INFO
	.align		4
.L_11:
        /*0018*/ 	.byte	0x04, 0x17
        /*001a*/ 	.short	(.L_13 - .L_12)
.L_12:
        /*001c*/ 	.word	0x00000000
        /*0020*/ 	.short	0x0004
        /*0022*/ 	.short	0x0020
        /*0024*/ 	.byte	0x00, 0xf4, 0x21, 0x00


	//----- nvinfo : EIATTR_KPARAM_INFO
	.align		4
.L_13:
        /*0028*/ 	.byte	0x04, 0x17
        /*002a*/ 	.short	(.L_15 - .L_14)
.L_14:
        /*002c*/ 	.word	0x00000000
        /*0030*/ 	.short	0x0003
        /*0032*/ 	.short	0x0018
        /*0034*/ 	.byte	0x00, 0xf4, 0x21, 0x00


	//----- nvinfo : EIATTR_KPARAM_INFO
	.align		4
.L_15:
        /*0038*/ 	.byte	0x04, 0x17
        /*003a*/ 	.short	(.L_17 - .L_16)
.L_16:
        /*003c*/ 	.word	0x00000000
        /*0040*/ 	.short	0x0002
        /*0042*/ 	.short	0x0010
        /*0044*/ 	.byte	0x00, 0xf4, 0x21, 0x00


	//----- nvinfo : EIATTR_KPARAM_INFO
	.align		4
.L_17:
        /*0048*/ 	.byte	0x04, 0x17
        /*004a*/ 	.short	(.L_19 - .L_18)
.L_18:
        /*004c*/ 	.word	0x00000000
        /*0050*/ 	.short	0x0001
        /*0052*/ 	.short	0x0008
        /*0054*/ 	.byte	0x00, 0xf4, 0x21, 0x00


	//----- nvinfo : EIATTR_KPARAM_INFO
	.align		4
.L_19:
        /*0058*/ 	.byte	0x04, 0x17
        /*005a*/ 	.short	(.L_21 - .L_20)
.L_20:
        /*005c*/ 	.word	0x00000000
        /*0060*/ 	.short	0x0000
        /*0062*/ 	.short	0x0000
        /*0064*/ 	.byte	0x00, 0xf4, 0x21, 0x00


	//----- nvinfo : EIATTR_SPARSE_MMA_MASK
	.align		4
.L_21:
        /*0068*/ 	.byte	0x03, 0x50
        /*006a*/ 	.short	0x0000


	//----- nvinfo : EIATTR_MAXREG_COUNT
	.align		4
        /*006c*/ 	.byte	0x03, 0x1b
        /*006e*/ 	.short	0x00ff


	//----- nvinfo : EIATTR_EXIT_INSTR_OFFSETS
	.align		4
        /*0070*/ 	.byte	0x04, 0x1c
        /*0072*/ 	.short	(.L_23 - .L_22)


	//   ....[0]....
.L_22:
        /*0074*/ 	.word	0x000003c0


	//----- nvinfo : EIATTR_REQNTID
	.align		4
.L_23:
        /*0078*/ 	.byte	0x04, 0x10
        /*007a*/ 	.short	(.L_25 - .L_24)
.L_24:
        /*007c*/ 	.word	0x00000080
        /*0080*/ 	.word	0x00000001
        /*0084*/ 	.word	0x00000001


	//----- nvinfo : EIATTR_CBANK_PARAM_SIZE
	.align		4
.L_25:
        /*0088*/ 	.byte	0x03, 0x19
        /*008a*/ 	.short	0x002c


	//----- nvinfo : EIATTR_PARAM_CBANK
	.align		4
        /*008c*/ 	.byte	0x04, 0x0a
        /*008e*/ 	.short	(.L_27 - .L_26)
	.align		4
.L_26:
        /*0090*/ 	.word	index@(.nv.constant0.triton_poi_fused_convolution_leaky_relu_32)
        /*0094*/ 	.short	0x0210
        /*0096*/ 	.short	0x002c


	//----- nvinfo : EIATTR_SW_WAR
	.align		4
.L_27:
        /*0098*/ 	.byte	0x04, 0x36
        /*009a*/ 	.short	(.L_29 - .L_28)
.L_28:
        /*009c*/ 	.word	0x00000008
.L_29:


//--------------------- .nv.callgraph             --------------------------
	.section	.nv.callgraph,"",@"SHT_CUDA_CALLGRAPH"
	.align	4
	.sectionentsize	8
	.align		4
        /*0000*/ 	.word	0x00000000
	.align		4
        /*0004*/ 	.word	0xffffffff
	.align		4
        /*0008*/ 	.word	0x00000000
	.align		4
        /*000c*/ 	.word	0xfffffffe
	.align		4
        /*0010*/ 	.word	0x00000000
	.align		4
        /*0014*/ 	.word	0xfffffffd
	.align		4
        /*0018*/ 	.word	0x00000000
	.align		4
        /*001c*/ 	.word	0xfffffffc


//--------------------- .text.triton_poi_fused_convolution_leaky_relu_32 --------------------------
	.section	.text.triton_poi_fused_convolution_leaky_relu_32,"ax",@progbits
	.align	128
        .global         triton_poi_fused_convolution_leaky_relu_32
        .type           triton_poi_fused_convolution_leaky_relu_32,@function
        .size           triton_poi_fused_convolution_leaky_relu_32,(.L_x_1 - triton_poi_fused_convolution_leaky_relu_32)
        .other          triton_poi_fused_convolution_leaky_relu_32,@"STO_CUDA_ENTRY STV_DEFAULT"
triton_poi_fused_convolution_leaky_relu_32:
.text.triton_poi_fused_convolution_leaky_relu_32:
[----:B------:R-:W-:Y:S01]  /*0000*/  LDC R1, c[0x0][0x28] ;  /* 0x00000a00ff017b82 */ /* 0x000fe20000000800 */
[----:B------:R-:W1:Y:S07]  /*0010*/  S2R R0, SR_TID.X ;  /* 0x0000000000007919 */ /* 0x000e6e0000002100 */
[----:B------:R-:W2:Y:S01]  /*0020*/  LDC.64 R6, c[0x0][0x218] ;  /* 0x00008600ff067b82 */ /* 0x000ea20000000a00 */
[----:B------:R-:W-:Y:S01]  /*0030*/  ULDC.64 UR4, c[0x0][0x208] ;  /* 0x0000820000047ab9 */ /* 0x000fe20000000a00 */
[----:B------:R-:W-:Y:S01]  /*0040*/  ULDC.64 UR6, c[0x0][0x228] ;  /* 0x00008a0000067ab9 */ /* 0x000fe20000000a00 */
[----:B------:R-:W3:Y:S01]  /*0050*/  S2R R3, SR_CTAID.X ;  /* 0x0000000000037919 */ /* 0x000ee20000002500 */
[----:B------:R-:W-:Y:S01]  /*0060*/  ULDC.64 UR8, c[0x0][0x230] ;  /* 0x00008c0000087ab9 */ /* 0x000fe20000000a00 */
[----:B-1----:R-:W-:-:S05]  /*0070*/  IMAD.SHL.U32 R0, R0, 0x2, RZ ;  /* 0x0000000200007824 */ /* 0x002fca00078e00ff */
[----:B------:R-:W-:-:S05]  /*0080*/  LOP3.LUT R0, R0, 0xfe, RZ, 0xc0, !PT ;  /* 0x000000fe00007812 */ /* 0x000fca00078ec0ff */
[----:B---3--:R-:W-:Y:S02]  /*0090*/  IMAD R0, R3, 0x100, R0 ;  /* 0x0000010003007824 */ /* 0x008fe400078e0200 */
[----:B------:R-:W1:Y:S02]  /*00a0*/  LDC.64 R2, c[0x0][0x220] ;  /* 0x00008800ff027b82 */ /* 0x000e640000000a00 */
[C---:B------:R-:W-:Y:S02]  /*00b0*/  VIADD R4, R0.reuse, 0x1 ;  /* 0x0000000100047836 */ /* 0x040fe40000000000 */
[----:B------:R-:W-:-:S04]  /*00c0*/  IMAD.HI R5, R0, 0x55555556, RZ ;  /* 0x5555555600057827 */ /* 0x000fc800078e02ff */
[----:B------:R-:W-:Y:S01]  /*00d0*/  IMAD.HI R4, R4, 0x55555556, RZ ;  /* 0x5555555604047827 */ /* 0x000fe200078e02ff */
[----:B------:R-:W-:-:S03]  /*00e0*/  LEA.HI R8, R5, R5, RZ, 0x1 ;  /* 0x0000000505087211 */ /* 0x000fc600078f08ff */
[----:B--2---:R-:W-:Y:S01]  /*00f0*/  IMAD.WIDE R6, R0, 0x4, R6 ;  /* 0x0000000400067825 */ /* 0x004fe200078e0206 */
[----:B------:R-:W-:Y:S02]  /*0100*/  LEA.HI R9, R4, R4, RZ, 0x1 ;  /* 0x0000000404097211 */ /* 0x000fe400078f08ff */
[----:B------:R-:W2:Y:S01]  /*0110*/  LDC.64 R4, c[0x0][0x210] ;  /* 0x00008400ff047b82 */ /* 0x000ea20000000a00 */
[----:B------:R-:W-:Y:S02]  /*0120*/  SHF.R.S32.HI R11, RZ, 0x1f, R8 ;  /* 0x0000001fff0b7819 */ /* 0x000fe40000011408 */
[----:B------:R-:W-:Y:S02]  /*0130*/  SHF.R.S32.HI R10, RZ, 0x1f, R9 ;  /* 0x0000001fff0a7819 */ /* 0x000fe40000011409 */
[----:B------:R-:W-:Y:S02]  /*0140*/  LEA.HI R11, R11, R8, RZ, 0xa ;  /* 0x000000080b0b7211 */ /* 0x000fe400078f50ff */
[----:B------:R-:W-:-:S02]  /*0150*/  LEA.HI R10, R10, R9, RZ, 0xa ;  /* 0x000000090a0a7211 */ /* 0x000fc400078f50ff */
[----:B------:R-:W-:Y:S02]  /*0160*/  LOP3.LUT R11, R11, 0xfffffc00, RZ, 0xc0, !PT ;  /* 0xfffffc000b0b7812 */ /* 0x000fe400078ec0ff */
[----:B------:R-:W-:-:S03]  /*0170*/  LOP3.LUT R10, R10, 0xfffffc00, RZ, 0xc0, !PT ;  /* 0xfffffc000a0a7812 */ /* 0x000fc600078ec0ff */
[----:B------:R-:W-:Y:S02]  /*0180*/  IMAD.IADD R11, R8, 0x1, -R11 ;  /* 0x00000001080b7824 */ /* 0x000fe400078e0a0b */
[----:B------:R-:W-:Y:S02]  /*0190*/  IMAD.IADD R13, R9, 0x1, -R10 ;  /* 0x00000001090d7824 */ /* 0x000fe400078e0a0a */
[----:B-1----:R-:W-:-:S04]  /*01a0*/  IMAD.WIDE R10, R11, 0x4, R2 ;  /* 0x000000040b0a7825 */ /* 0x002fc800078e0202 */
[----:B------:R-:W-:Y:S02]  /*01b0*/  IMAD.WIDE R12, R13, 0x4, R2 ;  /* 0x000000040d0c7825 */ /* 0x000fe400078e0202 */
[----:B------:R1:W3:Y:S02]  /*01c0*/  LDG.E.EL R11, desc[UR4][R10.64] ;  /* 0x000000040a0b7981 */ /* 0x0002e4000c2e1900 */
[----:B--2---:R-:W-:Y:S02]  /*01d0*/  IMAD.WIDE R4, R0, 0x4, R4 ;  /* 0x0000000400047825 */ /* 0x004fe400078e0204 */
[----:B------:R-:W3:Y:S04]  /*01e0*/  LDG.E.64 R2, desc[UR4][R6.64] ;  /* 0x0000000406027981 */ /* 0x000ee8000c1e1b00 */
[----:B------:R-:W2:Y:S04]  /*01f0*/  LDG.E.EL R12, desc[UR4][R12.64] ;  /* 0x000000040c0c7981 */ /* 0x000ea8000c2e1900 */
[----:B------:R-:W4:Y:S01]  /*0200*/  LDG.E.64 R8, desc[UR4][R4.64] ;  /* 0x0000000404087981 */ /* 0x000f22000c1e1b00 */
[----:B------:R-:W-:-:S02]  /*0210*/  SHF.R.S32.HI R16, RZ, 0x1f, R0 ;  /* 0x0000001fff107819 */ /* 0x000fc40000011400 */
[----:B-1----:R-:W-:Y:S02]  /*0220*/  IADD3 R10, P5, R0, UR8, RZ ;  /* 0x00000008000a7c10 */ /* 0x002fe4000ffbe0ff */
[C---:B---3--:R-:W-:Y:S01]  /*0230*/  FSETP.GT.AND P1, PT, R11.reuse, -R2, PT ;  /* 0x800000020b00720b */ /* 0x048fe20003f24000 */
[C---:B------:R-:W-:Y:S01]  /*0240*/  FADD R2, R11.reuse, R2 ;  /* 0x000000020b027221 */ /* 0x040fe20000000000 */
[C---:B--2---:R-:W-:Y:S01]  /*0250*/  FSETP.GT.AND P0, PT, R12.reuse, -R3, PT ;  /* 0x800000030c00720b */ /* 0x044fe20003f04000 */
[----:B------:R-:W-:Y:S01]  /*0260*/  FADD R3, R12, R3 ;  /* 0x000000030c037221 */ /* 0x000fe20000000000 */
[----:B------:R-:W-:Y:S02]  /*0270*/  SEL R14, RZ, 0x1, !P1 ;  /* 0x00000001ff0e7807 */ /* 0x000fe40004800000 */
[----:B------:R-:W-:Y:S02]  /*0280*/  SEL R15, RZ, 0x100, !P0 ;  /* 0x00000100ff0f7807 */ /* 0x000fe40004000000 */
[----:B----4-:R-:W-:-:S02]  /*0290*/  FSETP.GT.AND P3, PT, R11, -R8, PT ;  /* 0x800000080b00720b */ /* 0x010fc40003f64000 */
[----:B------:R-:W-:Y:S01]  /*02a0*/  FSETP.GT.AND P2, PT, R12, -R9, PT ;  /* 0x800000090c00720b */ /* 0x000fe20003f44000 */
[----:B------:R-:W-:Y:S02]  /*02b0*/  IMAD.IADD R17, R14, 0x1, R15 ;  /* 0x000000010e117824 */ /* 0x000fe400078e020f */
[----:B------:R-:W-:Y:S01]  /*02c0*/  FADD R14, R8, R11 ;  /* 0x0000000b080e7221 */ /* 0x000fe20000000000 */
[----:B------:R-:W-:Y:S01]  /*02d0*/  IADD3 R8, P4, R0, UR6, RZ ;  /* 0x0000000600087c10 */ /* 0x000fe2000ff9e0ff */
[----:B------:R-:W-:Y:S01]  /*02e0*/  FADD R15, R9, R12 ;  /* 0x0000000c090f7221 */ /* 0x000fe20000000000 */
[----:B------:R-:W-:Y:S01]  /*02f0*/  SEL R0, RZ, 0x1, !P3 ;  /* 0x00000001ff007807 */ /* 0x000fe20005800000 */
[----:B------:R-:W-:Y:S01]  /*0300*/  @!P1 FMUL R2, R2, 0.10000000149011611938 ;  /* 0x3dcccccd02029820 */ /* 0x000fe20000400000 */
[----:B------:R-:W-:Y:S01]  /*0310*/  SEL R11, RZ, 0x100, !P2 ;  /* 0x00000100ff0b7807 */ /* 0x000fe20005000000 */
[----:B------:R-:W-:Y:S01]  /*0320*/  @!P0 FMUL R3, R3, 0.10000000149011611938 ;  /* 0x3dcccccd03038820 */ /* 0x000fe20000400000 */
[----:B------:R-:W-:Y:S01]  /*0330*/  IADD3.X R9, R16, UR7, RZ, P4, !PT ;  /* 0x0000000710097c10 */ /* 0x000fe2000a7fe4ff */
[----:B------:R-:W-:-:S02]  /*0340*/  @!P3 FMUL R14, R14, 0.10000000149011611938 ;  /* 0x3dcccccd0e0eb820 */ /* 0x000fc40000400000 */
[----:B------:R-:W-:Y:S02]  /*0350*/  IMAD.IADD R13, R0, 0x1, R11 ;  /* 0x00000001000d7824 */ /* 0x000fe400078e020b */
[----:B------:R-:W-:Y:S01]  /*0360*/  @!P2 FMUL R15, R15, 0.10000000149011611938 ;  /* 0x3dcccccd0f0fa820 */ /* 0x000fe20000400000 */
[----:B------:R-:W-:Y:S02]  /*0370*/  IADD3.X R11, R16, UR9, RZ, P5, !PT ;  /* 0x00000009100b7c10 */ /* 0x000fe4000affe4ff */
[----:B------:R-:W-:Y:S04]  /*0380*/  STG.E.U16 desc[UR4][R8.64], R13 ;  /* 0x0000000d08007986 */ /* 0x000fe8000c101504 */
[----:B------:R-:W-:Y:S04]  /*0390*/  STG.E.64 desc[UR4][R4.64], R14 ;  /* 0x0000000e04007986 */ /* 0x000fe8000c101b04 */
[----:B------:R-:W-:Y:S04]  /*03a0*/  STG.E.U16 desc[UR4][R10.64], R17 ;  /* 0x000000110a007986 */ /* 0x000fe8000c101504 */
[----:B------:R-:W-:Y:S01]  /*03b0*/  STG.E.64 desc[UR4][R6.64], R2 ;  /* 0x0000000206007986 */ /* 0x000fe2000c101b04 */
[----:B------:R-:W-:Y:S05]  /*03c0*/  EXIT ;  /* 0x000000000000794d */ /* 0x000fea0003800000 */
.L_x_0:
[----:B------:R-:W-:-:S00]  /*03d0*/  BRA `(.L_x_0) ;  /* 0xfffffffc00fc7947 */ /* 0x000fc0000383ffff */
[----:B------:R-:W-:-:S00]  /*03e0*/  NOP ;  /* 0x0000000000007918 */ /* 0x000fc00000000000 */
        /* <DEDUP_REMOVED lines=9> */
.L_x_1:


//--------------------- .nv.constant0.triton_poi_fused_convolution_leaky_relu_32 --------------------------
	.section	.nv.constant0.triton_poi_fused_convolution_leaky_relu_32,"a",@progbits
	.sectionflags	@""
	.align	4
.nv.constant0.triton_poi_fused_convolution_leaky_relu_32:
	.zero		572
